	.headerflags	@"EF_CUDA_TEXMODE_UNIFIED EF_CUDA_64BIT_ADDRESS EF_CUDA_ACCELERATORS EF_CUDA_SM90 EF_CUDA_VIRTUAL_SM(EF_CUDA_SM90)"
	.elftype	@"ET_EXEC"


//--------------------- .nv.info                  --------------------------
	.section	.nv.info,"",@"SHT_CUDA_INFO"
	.align	4


	//----- nvinfo : EIATTR_REGCOUNT
	.align		4
        /*0000*/ 	.byte	0x04, 0x2f
        /*0002*/ 	.short	(.L_3 - .L_2)
	.align		4
.L_2:
        /*0004*/ 	.word	index@(triton_poi_fused__native_batch_norm_legit_no_training__prelu_kernel_4)
        /*0008*/ 	.word	0x00000012


	//----- nvinfo : EIATTR_MIN_STACK_SIZE
	.align		4
.L_3:
        /*000c*/ 	.byte	0x04, 0x12
        /*000e*/ 	.short	(.L_5 - .L_4)
	.align		4
.L_4:
        /*0010*/ 	.word	index@(triton_poi_fused__native_batch_norm_legit_no_training__prelu_kernel_4)
        /*0014*/ 	.word	0x00000000


	//----- nvinfo : EIATTR_FRAME_SIZE
	.align		4
.L_5:
        /*0018*/ 	.byte	0x04, 0x11
        /*001a*/ 	.short	(.L_7 - .L_6)
	.align		4
.L_6:
        /*001c*/ 	.word	index@(triton_poi_fused__native_batch_norm_legit_no_training__prelu_kernel_4)
        /*0020*/ 	.word	0x00000000


	//----- nvinfo : EIATTR_MIN_STACK_SIZE
	.align		4
.L_7:
        /*0024*/ 	.byte	0x04, 0x12
        /*0026*/ 	.short	(.L_9 - .L_8)
	.align		4
.L_8:
        /*0028*/ 	.word	index@(triton_poi_fused__native_batch_norm_legit_no_training__prelu_kernel_4)
        /*002c*/ 	.word	0x00000000
.L_9:


//--------------------- .nv.info.triton_poi_fused__native_batch_norm_legit_no_training__prelu_kernel_4 --------------------------
	.section	.nv.info.triton_poi_fused__native_batch_norm_legit_no_training__prelu_kernel_4,"",@"SHT_CUDA_INFO"
	.sectionflags	@""
	.align	4


	//----- nvinfo : EIATTR_CUDA_API_VERSION
	.align		4
        /*0000*/ 	.byte	0x04, 0x37
        /*0002*/ 	.short	(.L_11 - .L_10)
.L_10:
        /*0004*/ 	.word	0x0000007c


	//----- nvinfo : EIATTR_KPARAM_INFO
	.align		4
.L_11:
        /*0008*/ 	.byte	0x04, 0x17
        /*000a*/ 	.short	(.L_13 - .L_12)
.L_12:
        /*000c*/ 	.word	0x00000000
        /*0010*/ 	.short	0x0007
        /*0012*/ 	.short	0x0038
        /*0014*/ 	.byte	0x00, 0xf0, 0x11, 0x00


	//----- nvinfo : EIATTR_KPARAM_INFO
	.align		4
.L_13:
        /*0018*/ 	.byte	0x04, 0x17
        /*001a*/ 	.short	(.L_15 - .L_14)
.L_14:
        /*001c*/ 	.word	0x00000000
        /*0020*/ 	.short	0x0006
        /*0022*/ 	.short	0x0030
        /*0024*/ 	.byte	0x00, 0xf4, 0x21, 0x00


	//----- nvinfo : EIATTR_KPARAM_INFO
	.align		4
.L_15:
        /*0028*/ 	.byte	0x04, 0x17
        /*002a*/ 	.short	(.L_17 - .L_16)
.L_16:
        /*002c*/ 	.word	0x00000000
        /*0030*/ 	.short	0x0005
        /*0032*/ 	.short	0x0028
        /*0034*/ 	.byte	0x00, 0xf4, 0x21, 0x00


	//----- nvinfo : EIATTR_KPARAM_INFO
	.align		4
.L_17:
        /*0038*/ 	.byte	0x04, 0x17
        /*003a*/ 	.short	(.L_19 - .L_18)
.L_18:
        /*003c*/ 	.word	0x00000000
        /*0040*/ 	.short	0x0004
        /*0042*/ 	.short	0x0020
        /*0044*/ 	.byte	0x00, 0xf4, 0x21, 0x00


	//----- nvinfo : EIATTR_KPARAM_INFO
	.align		4
.L_19:
        /*0048*/ 	.byte	0x04, 0x17
        /*004a*/ 	.short	(.L_21 - .L_20)
.L_20:
        /*004c*/ 	.word	0x00000000
        /*0050*/ 	.short	0x0003
        /*0052*/ 	.short	0x0018
        /*0054*/ 	.byte	0x00, 0xf4, 0x21, 0x00


	//----- nvinfo : EIATTR_KPARAM_INFO
	.align		4
.L_21:
        /*0058*/ 	.byte	0x04, 0x17
        /*005a*/ 	.short	(.L_23 - .L_22)
.L_22:
        /*005c*/ 	.word	0x00000000
        /*0060*/ 	.short	0x0002
        /*0062*/ 	.short	0x0010
        /*0064*/ 	.byte	0x00, 0xf4, 0x21, 0x00


	//----- nvinfo : EIATTR_KPARAM_INFO
	.align		4
.L_23:
        /*0068*/ 	.byte	0x04, 0x17
        /*006a*/ 	.short	(.L_25 - .L_24)
.L_24:
        /*006c*/ 	.word	0x00000000
        /*0070*/ 	.short	0x0001
        /*0072*/ 	.short	0x0008
        /*0074*/ 	.byte	0x00, 0xf4, 0x21, 0x00


	//----- nvinfo : EIATTR_KPARAM_INFO
	.align		4
.L_25:
        /*0078*/ 	.byte	0x04, 0x17
        /*007a*/ 	.short	(.L_27 - .L_26)
.L_26:
        /*007c*/ 	.word	0x00000000
        /*0080*/ 	.short	0x0000
        /*0082*/ 	.short	0x0000
        /*0084*/ 	.byte	0x00, 0xf4, 0x21, 0x00


	//----- nvinfo : EIATTR_SPARSE_MMA_MASK
	.align		4
.L_27:
        /*0088*/ 	.byte	0x03, 0x50
        /*008a*/ 	.short	0x0000


	//----- nvinfo : EIATTR_MAXREG_COUNT
	.align		4
        /*008c*/ 	.byte	0x03, 0x1b
        /*008e*/ 	.short	0x00ff


	//----- nvinfo : EIATTR_EXIT_INSTR_OFFSETS
	.align		4
        /*0090*/ 	.byte	0x04, 0x1c
        /*0092*/ 	.short	(.L_29 - .L_28)


	//   ....[0]....
.L_28:
        /*0094*/ 	.word	0x00000400


	//----- nvinfo : EIATTR_REQNTID
	.align		4
.L_29:
        /*0098*/ 	.byte	0x04, 0x10
        /*009a*/ 	.short	(.L_31 - .L_30)
.L_30:
        /*009c*/ 	.word	0x00000100
        /*00a0*/ 	.word	0x00000001
        /*00a4*/ 	.word	0x00000001


	//----- nvinfo : EIATTR_CBANK_PARAM_SIZE
	.align		4
.L_31:
        /*00a8*/ 	.byte	0x03, 0x19
        /*00aa*/ 	.short	0x003c


	//----- nvinfo : EIATTR_PARAM_CBANK
	.align		4
        /*00ac*/ 	.byte	0x04, 0x0a
        /*00ae*/ 	.short	(.L_33 - .L_32)
	.align		4
.L_32:
        /*00b0*/ 	.word	index@(.nv.constant0.triton_poi_fused__native_batch_norm_legit_no_training__prelu_kernel_4)
        /*00b4*/ 	.short	0x0210
        /*00b6*/ 	.short	0x003c


	//----- nvinfo : EIATTR_SW_WAR
	.align		4
.L_33:
        /*00b8*/ 	.byte	0x04, 0x36
        /*00ba*/ 	.short	(.L_35 - .L_34)
.L_34:
        /*00bc*/ 	.word	0x00000008
.L_35:


//--------------------- .nv.callgraph             --------------------------
	.section	.nv.callgraph,"",@"SHT_CUDA_CALLGRAPH"
	.align	4
	.sectionentsize	8
	.align		4
        /*0000*/ 	.word	0x00000000
	.align		4
        /*0004*/ 	.word	0xffffffff
	.align		4
        /*0008*/ 	.word	0x00000000
	.align		4
        /*000c*/ 	.word	0xfffffffe
	.align		4
        /*0010*/ 	.word	0x00000000
	.align		4
        /*0014*/ 	.word	0xfffffffd
	.align		4
        /*0018*/ 	.word	0x00000000
	.align		4
        /*001c*/ 	.word	0xfffffffc


//--------------------- .nv.constant4             --------------------------
	.section	.nv.constant4,"a",@progbits
	.align	8
	.align		8
.nv.constant4:
        /*0000*/ 	.dword	_$_str
	.align		8
        /*0008*/ 	.dword	_$_str_$_2


//--------------------- .text.triton_poi_fused__native_batch_norm_legit_no_training__prelu_kernel_4 --------------------------
	.section	.text.triton_poi_fused__native_batch_norm_legit_no_training__prelu_kernel_4,"ax",@progbits
	.align	128
        .global         triton_poi_fused__native_batch_norm_legit_no_training__prelu_kernel_4
        .type           triton_poi_fused__native_batch_norm_legit_no_training__prelu_kernel_4,@function
        .size           triton_poi_fused__native_batch_norm_legit_no_training__prelu_kernel_4,(.L_x_1 - triton_poi_fused__native_batch_norm_legit_no_training__prelu_kernel_4)
        .other          triton_poi_fused__native_batch_norm_legit_no_training__prelu_kernel_4,@"STO_CUDA_ENTRY STV_DEFAULT"
triton_poi_fused__native_batch_norm_legit_no_training__prelu_kernel_4:
.text.triton_poi_fused__native_batch_norm_legit_no_training__prelu_kernel_4:
[----:B------:R-:W-:Y:S01]  /*0000*/  LDC R1, c[0x0][0x28] ;  /* 0x00000a00ff017b82 */ /* 0x000fe20000000800 */
[----:B------:R-:W1:Y:S07]  /*0010*/  S2R R0, SR_TID.X ;  /* 0x0000000000007919 */ /* 0x000e6e0000002100 */
[----:B------:R-:W2:Y:S01]  /*0020*/  LDC.64 R2, c[0x0][0x228] ;  /* 0x00008a00ff027b82 */ /* 0x000ea20000000a00 */
[----:B------:R-:W-:Y:S01]  /*0030*/  ULDC.64 UR4, c[0x0][0x208] ;  /* 0x0000820000047ab9 */ /* 0x000fe20000000a00 */
[----:B------:R-:W3:Y:S06]  /*0040*/  S2R R7, SR_CTAID.X ;  /* 0x0000000000077919 */ /* 0x000eec0000002500 */
[----:B------:R-:W4:Y:S08]  /*0050*/  LDC.64 R8, c[0x0][0x220] ;  /* 0x00008800ff087b82 */ /* 0x000f300000000a00 */
[----:B------:R-:W5:Y:S08]  /*0060*/  LDC.64 R10, c[0x0][0x230] ;  /* 0x00008c00ff0a7b82 */ /* 0x000f700000000a00 */
[----:B------:R-:W5:Y:S01]  /*0070*/  LDC.64 R12, c[0x0][0x238] ;  /* 0x00008e00ff0c7b82 */ /* 0x000f620000000a00 */
[----:B-1----:R-:W-:-:S07]  /*0080*/  SHF.L.U32 R0, R0, 0x1, RZ ;  /* 0x0000000100007819 */ /* 0x002fce00000006ff */
[----:B------:R-:W1:Y:S01]  /*0090*/  LDC.64 R14, c[0x0][0x240] ;  /* 0x00009000ff0e7b82 */ /* 0x000e620000000a00 */
[----:B---3--:R-:W-:Y:S02]  /*00a0*/  SHF.R.S32.HI R5, RZ, 0x16, R7 ;  /* 0x00000016ff057819 */ /* 0x008fe40000011407 */
[----:B------:R-:W-:Y:S02]  /*00b0*/  LOP3.LUT R0, R0, 0x1fe, RZ, 0xc0, !PT ;  /* 0x000001fe00007812 */ /* 0x000fe400078ec0ff */
[----:B------:R-:W-:Y:S02]  /*00c0*/  SGXT R5, R5, 0x1 ;  /* 0x000000010505781a */ /* 0x000fe40000000200 */
[----:B------:R-:W-:Y:S02]  /*00d0*/  LEA R0, R7, R0, 0x9 ;  /* 0x0000000007007211 */ /* 0x000fe400078e48ff */
[----:B------:R-:W3:Y:S02]  /*00e0*/  LDC.64 R6, c[0x0][0x218] ;  /* 0x00008600ff067b82 */ /* 0x000ee40000000a00 */
[----:B------:R-:W-:-:S04]  /*00f0*/  LEA.HI R5, R5, R0, RZ, 0x6 ;  /* 0x0000000005057211 */ /* 0x000fc800078f30ff */
[----:B------:R-:W-:-:S04]  /*0100*/  LOP3.LUT R5, R5, 0xffffffc0, RZ, 0xc0, !PT ;  /* 0xffffffc005057812 */ /* 0x000fc800078ec0ff */
[----:B------:R-:W-:-:S05]  /*0110*/  IADD3 R4, R0, -R5, RZ ;  /* 0x8000000500047210 */ /* 0x000fca0007ffe0ff */
[----:B--2---:R-:W-:-:S06]  /*0120*/  IMAD.WIDE R2, R4, 0x4, R2 ;  /* 0x0000000404027825 */ /* 0x004fcc00078e0202 */
[----:B------:R-:W2:Y:S01]  /*0130*/  LDG.E.EL.64 R2, desc[UR4][R2.64] ;  /* 0x0000000402027981 */ /* 0x000ea2000c2e1b00 */
[----:B----4-:R-:W-:-:S04]  /*0140*/  IMAD.WIDE R8, R4, 0x4, R8 ;  /* 0x0000000404087825 */ /* 0x010fc800078e0208 */
[----:B---3--:R-:W-:Y:S02]  /*0150*/  IMAD.WIDE R6, R0, 0x4, R6 ;  /* 0x0000000400067825 */ /* 0x008fe400078e0206 */
[----:B------:R-:W3:Y:S04]  /*0160*/  LDG.E.EL.64 R8, desc[UR4][R8.64] ;  /* 0x0000000408087981 */ /* 0x000ee8000c2e1b00 */
[----:B------:R-:W3:Y:S01]  /*0170*/  LDG.E.64 R6, desc[UR4][R6.64] ;  /* 0x0000000406067981 */ /* 0x000ee2000c1e1b00 */
[----:B-----5:R-:W-:-:S04]  /*0180*/  IMAD.WIDE R10, R4, 0x4, R10 ;  /* 0x00000004040a7825 */ /* 0x020fc800078e020a */
[C---:B0-----:R-:W-:Y:S02]  /*0190*/  IMAD.WIDE R12, R4.reuse, 0x4, R12 ;  /* 0x00000004040c7825 */ /* 0x041fe400078e020c */
[----:B------:R-:W4:Y:S04]  /*01a0*/  LDG.E.EL.64 R10, desc[UR4][R10.64] ;  /* 0x000000040a0a7981 */ /* 0x000f28000c2e1b00 */
[----:B------:R-:W4:Y:S01]  /*01b0*/  LDG.E.EL.64 R12, desc[UR4][R12.64] ;  /* 0x000000040c0c7981 */ /* 0x000f22000c2e1b00 */
[----:B-1----:R-:W-:-:S06]  /*01c0*/  IMAD.WIDE R4, R4, 0x4, R14 ;  /* 0x0000000404047825 */ /* 0x002fcc00078e020e */
[----:B------:R-:W5:Y:S01]  /*01d0*/  LDG.E.EL.64 R4, desc[UR4][R4.64] ;  /* 0x0000000404047981 */ /* 0x000f62000c2e1b00 */
[----:B--2---:R-:W-:Y:S01]  /*01e0*/  FADD R2, R2, 9.9999997473787516356e-06 ;  /* 0x3727c5ac02027421 */ /* 0x004fe20000000000 */
[----:B------:R-:W-:-:S03]  /*01f0*/  FADD R3, R3, 9.9999997473787516356e-06 ;  /* 0x3727c5ac03037421 */ /* 0x000fc60000000000 */
[----:B------:R-:W0:Y:S08]  /*0200*/  MUFU.SQRT R14, R2 ;  /* 0x00000002000e7308 */ /* 0x000e300000002000 */
[----:B------:R-:W1:Y:S01]  /*0210*/  MUFU.SQRT R15, R3 ;  /* 0x00000003000f7308 */ /* 0x000e620000002000 */
[C---:B0-----:R-:W-:Y:S02]  /*0220*/  FSETP.GT.AND P0, PT, R14.reuse, 8.50705917302346158658e+37, PT ;  /* 0x7e8000000e00780b */ /* 0x041fe40003f04000 */
[----:B------:R-:W-:-:S02]  /*0230*/  FSETP.GEU.AND P2, PT, R14, 1.175494350822287508e-38, PT ;  /* 0x008000000e00780b */ /* 0x000fc40003f4e000 */
[C---:B-1----:R-:W-:Y:S02]  /*0240*/  FSETP.GT.AND P1, PT, R15.reuse, 8.50705917302346158658e+37, PT ;  /* 0x7e8000000f00780b */ /* 0x042fe40003f24000 */
[----:B------:R-:W-:-:S07]  /*0250*/  FSETP.GEU.AND P3, PT, R15, 1.175494350822287508e-38, PT ;  /* 0x008000000f00780b */ /* 0x000fce0003f6e000 */
[----:B------:R-:W-:Y:S01]  /*0260*/  @P0 FMUL R14, R14, 0.25 ;  /* 0x3e8000000e0e0820 */ /* 0x000fe20000400000 */
[----:B------:R-:W-:-:S03]  /*0270*/  HFMA2.MMA R2, -RZ, RZ, 1.625, 0 ;  /* 0x3e800000ff027435 */ /* 0x000fc600000001ff */
[----:B------:R-:W-:Y:S01]  /*0280*/  @!P2 FMUL R14, R14, 16777216 ;  /* 0x4b8000000e0ea820 */ /* 0x000fe20000400000 */
[----:B------:R-:W-:-:S04]  /*0290*/  @P1 FMUL R15, R15, 0.25 ;  /* 0x3e8000000f0f1820 */ /* 0x000fc80000400000 */
[----:B------:R-:W-:Y:S01]  /*02a0*/  @!P3 FMUL R15, R15, 16777216 ;  /* 0x4b8000000f0fb820 */ /* 0x000fe20000400000 */
[----:B------:R-:W0:Y:S01]  /*02b0*/  MUFU.RCP R14, R14 ;  /* 0x0000000e000e7308 */ /* 0x000e220000001000 */
[----:B------:R-:W-:-:S07]  /*02c0*/  FSEL R3, R2, 1, P0 ;  /* 0x3f80000002037808 */ /* 0x000fce0000000000 */
[----:B------:R-:W1:Y:S01]  /*02d0*/  MUFU.RCP R15, R15 ;  /* 0x0000000f000f7308 */ /* 0x000e620000001000 */
[----:B------:R-:W-:Y:S01]  /*02e0*/  FSEL R2, R2, 1, P1 ;  /* 0x3f80000002027808 */ /* 0x000fe20000800000 */
[----:B------:R-:W-:Y:S01]  /*02f0*/  @!P2 FMUL R3, R3, 16777216 ;  /* 0x4b8000000303a820 */ /* 0x000fe20000400000 */
[----:B---3--:R-:W-:-:S03]  /*0300*/  FADD R7, R7, -R9 ;  /* 0x8000000907077221 */ /* 0x008fc60000000000 */
[----:B------:R-:W-:Y:S01]  /*0310*/  @!P3 FMUL R2, R2, 16777216 ;  /* 0x4b8000000202b820 */ /* 0x000fe20000400000 */
[----:B------:R-:W-:Y:S01]  /*0320*/  FADD R6, R6, -R8 ;  /* 0x8000000806067221 */ /* 0x000fe20000000000 */
[----:B0-----:R-:W-:Y:S02]  /*0330*/  FMUL R9, R14, R3 ;  /* 0x000000030e097220 */ /* 0x001fe40000400000 */
[----:B-1----:R-:W-:Y:S02]  /*0340*/  FMUL R8, R15, R2 ;  /* 0x000000020f087220 */ /* 0x002fe40000400000 */
[----:B------:R-:W0:Y:S01]  /*0350*/  LDC.64 R2, c[0x0][0x210] ;  /* 0x00008400ff027b82 */ /* 0x000e220000000a00 */
[----:B------:R-:W-:Y:S01]  /*0360*/  FMUL R9, R6, R9 ;  /* 0x0000000906097220 */ /* 0x000fe20000400000 */
[----:B------:R-:W-:-:S03]  /*0370*/  FMUL R8, R7, R8 ;  /* 0x0000000807087220 */ /* 0x000fc60000400000 */
[----:B----4-:R-:W-:Y:S01]  /*0380*/  FFMA R10, R10, R9, R12 ;  /* 0x000000090a0a7223 */ /* 0x010fe2000000000c */
[----:B------:R-:W-:-:S04]  /*0390*/  FFMA R11, R11, R8, R13 ;  /* 0x000000080b0b7223 */ /* 0x000fc8000000000d */
[----:B------:R-:W-:Y:S02]  /*03a0*/  FSETP.GT.AND P0, PT, R10, RZ, PT ;  /* 0x000000ff0a00720b */ /* 0x000fe40003f04000 */
[----:B------:R-:W-:-:S11]  /*03b0*/  FSETP.GT.AND P1, PT, R11, RZ, PT ;  /* 0x000000ff0b00720b */ /* 0x000fd60003f24000 */
[----:B-----5:R-:W-:Y:S01]  /*03c0*/  @!P0 FMUL R10, R4, R10 ;  /* 0x0000000a040a8220 */ /* 0x020fe20000400000 */
[----:B0-----:R-:W-:-:S04]  /*03d0*/  IMAD.WIDE R2, R0, 0x4, R2 ;  /* 0x0000000400027825 */ /* 0x001fc800078e0202 */
[----:B------:R-:W-:-:S05]  /*03e0*/  @!P1 FMUL R11, R5, R11 ;  /* 0x0000000b050b9220 */ /* 0x000fca0000400000 */
[----:B------:R-:W-:Y:S01]  /*03f0*/  STG.E.64 desc[UR4][R2.64], R10 ;  /* 0x0000000a02007986 */ /* 0x000fe2000c101b04 */
[----:B------:R-:W-:Y:S05]  /*0400*/  EXIT ;  /* 0x000000000000794d */ /* 0x000fea0003800000 */
.L_x_0:
[----:B------:R-:W-:-:S00]  /*0410*/  BRA `(.L_x_0) ;  /* 0xfffffffc00fc7947 */ /* 0x000fc0000383ffff */
[----:B------:R-:W-:-:S00]  /*0420*/  NOP ;  /* 0x0000000000007918 */ /* 0x000fc00000000000 */
        /* <DEDUP_REMOVED lines=13> */
.L_x_1:


//--------------------- .nv.global.init           --------------------------
	.section	.nv.global.init,"aw",@progbits
.nv.global.init:
	.type		_$_str,@object
	.size		_$_str,(_$_str_$_2 - _$_str)
_$_str:
        /*0000*/ 	.byte	0x5f, 0x5f, 0x43, 0x55, 0x44, 0x41, 0x5f, 0x46, 0x54, 0x5a, 0x00
	.type		_$_str_$_2,@object
	.size		_$_str_$_2,(.L_1 - _$_str_$_2)
_$_str_$_2:
        /*000b*/ 	.byte	0x5f, 0x5f, 0x43, 0x55, 0x44, 0x41, 0x5f, 0x50, 0x52, 0x45, 0x43, 0x5f, 0x53, 0x51, 0x52, 0x54
        /*001b*/ 	.byte	0x00
.L_1:


//--------------------- .nv.constant0.triton_poi_fused__native_batch_norm_legit_no_training__prelu_kernel_4 --------------------------
	.section	.nv.constant0.triton_poi_fused__native_batch_norm_legit_no_training__prelu_kernel_4,"a",@progbits
	.sectionflags	@""
	.align	4
.nv.constant0.triton_poi_fused__native_batch_norm_legit_no_training__prelu_kernel_4:
	.zero		588
